//
// Generated by NVIDIA NVVM Compiler
//
// Compiler Build ID: CL-36424714
// Cuda compilation tools, release 13.0, V13.0.88
// Based on NVVM 20.0.0
//

.version 9.0
.target sm_100
.address_size 64

	// .globl	_Z14my_gpu_averagePf
.global .align 4 .b8 dev_x[4000000];
.global .align 8 .f64 sum_x;

.visible .entry _Z14my_gpu_averagePf(
	.param .u64 .ptr .align 1 _Z14my_gpu_averagePf_param_0
)
{
	.reg .pred 	%p<3>;
	.reg .b32 	%r<10>;
	.reg .b32 	%f<2>;
	.reg .b64 	%rd<5>;
	.reg .b64 	%fd<3>;

	ld.param.u64 	%rd2, [_Z14my_gpu_averagePf_param_0];
	mov.u32 	%r1, %ntid.x;
	mov.u32 	%r6, %ctaid.x;
	mov.u32 	%r7, %tid.x;
	mad.lo.s32 	%r9, %r1, %r6, %r7;
	setp.gt.s32 	%p1, %r9, 999999;
	@%p1 bra 	$L__BB0_3;
	mov.u32 	%r8, %nctaid.x;
	mul.lo.s32 	%r3, %r1, %r8;
	cvta.to.global.u64 	%rd1, %rd2;
$L__BB0_2:
	mul.wide.s32 	%rd3, %r9, 4;
	add.s64 	%rd4, %rd1, %rd3;
	ld.global.f32 	%f1, [%rd4];
	cvt.f64.f32 	%fd1, %f1;
	atom.global.add.f64 	%fd2, [sum_x], %fd1;
	add.s32 	%r9, %r9, %r3;
	setp.lt.s32 	%p2, %r9, 1000000;
	@%p2 bra 	$L__BB0_2;
$L__BB0_3:
	ret;

}


// ===== COMPILED SASS (sm_100) =====

	.target	sm_100

	.elftype	@"ET_EXEC"


//--------------------- .note.nv.tkinfo           --------------------------
	.section	.note.nv.tkinfo,"",@"SHT_NOTE"
	.sectionflags	@"SHF_NOTE_NV_TKINFO"
	.tkinfo
        /*0018*/ 	.word	0x00000002
        /*0030*/ 	.string	""
        /*0030*/ 	.string	"ptxas"
        /*0030*/ 	.string	"Cuda compilation tools, release 13.0, V13.0.88"
        /*0030*/ 	.string	"Build cuda_13.0.r13.0/compiler.36424714_0"
        /*0030*/ 	.string	"-arch sm_100 -m 64 "



//--------------------- .note.nv.cuinfo           --------------------------
	.section	.note.nv.cuinfo,"",@"SHT_NOTE"
	.sectionflags	@"SHF_NOTE_NV_CUINFO"
        /*0018*/ 	.short	0x0002
        /*001a*/ 	.short	0x0064
        /*001c*/ 	.short	0x0082
	.zero		2


//--------------------- .nv.info                  --------------------------
	.section	.nv.info,"",@"SHT_CUDA_INFO"
	.align	4


	//----- nvinfo : EIATTR_REGCOUNT
	.align		4
        /*0000*/ 	.byte	0x04, 0x2f
        /*0002*/ 	.short	(.L_3 - .L_2)
	.align		4
.L_2:
        /*0004*/ 	.word	index@(_Z14my_gpu_averagePf)
        /*0008*/ 	.word	0x0000000c


	//----- nvinfo : EIATTR_FRAME_SIZE
	.align		4
.L_3:
        /*000c*/ 	.byte	0x04, 0x11
        /*000e*/ 	.short	(.L_5 - .L_4)
	.align		4
.L_4:
        /*0010*/ 	.word	index@(_Z14my_gpu_averagePf)
        /*0014*/ 	.word	0x00000000


	//----- nvinfo : EIATTR_MIN_STACK_SIZE
	.align		4
.L_5:
        /*0018*/ 	.byte	0x04, 0x12
        /*001a*/ 	.short	(.L_7 - .L_6)
	.align		4
.L_6:
        /*001c*/ 	.word	index@(_Z14my_gpu_averagePf)
        /*0020*/ 	.word	0x00000000
.L_7:


//--------------------- .nv.compat                --------------------------
	.section	.nv.compat,"",@"SHT_CUDA_COMPAT_INFO"
	.align	4
        /*0000*/ 	.byte	0x02, 0x09, 0x00, 0x00, 0x02, 0x02, 0x01, 0x00, 0x02, 0x05, 0x05, 0x00, 0x03, 0x07, 0x01, 0x01
        /*0010*/ 	.byte	0x02, 0x03, 0x00, 0x00, 0x02, 0x06, 0x01, 0x00, 0x04, 0x0b, 0x08, 0x00, 0x09, 0x00, 0x00, 0x00
        /*0020*/ 	.byte	0x00, 0x00, 0x00, 0x00


//--------------------- .nv.info._Z14my_gpu_averagePf --------------------------
	.section	.nv.info._Z14my_gpu_averagePf,"",@"SHT_CUDA_INFO"
	.sectionflags	@""
	.align	4


	//----- nvinfo : EIATTR_CUDA_API_VERSION
	.align		4
        /*0000*/ 	.byte	0x04, 0x37
        /*0002*/ 	.short	(.L_9 - .L_8)
.L_8:
        /*0004*/ 	.word	0x00000082


	//----- nvinfo : EIATTR_KPARAM_INFO
	.align		4
.L_9:
        /*0008*/ 	.byte	0x04, 0x17
        /*000a*/ 	.short	(.L_11 - .L_10)
.L_10:
        /*000c*/ 	.word	0x00000000
        /*0010*/ 	.short	0x0000
        /*0012*/ 	.short	0x0000
        /*0014*/ 	.byte	0x00, 0xf5, 0x21, 0x00


	//----- nvinfo : EIATTR_SPARSE_MMA_MASK
	.align		4
.L_11:
        /*0018*/ 	.byte	0x03, 0x50
        /*001a*/ 	.short	0x0000


	//----- nvinfo : EIATTR_MAXREG_COUNT
	.align		4
        /*001c*/ 	.byte	0x03, 0x1b
        /*001e*/ 	.short	0x00ff


	//----- nvinfo : EIATTR_MERCURY_ISA_VERSION
	.align		4
        /*0020*/ 	.byte	0x03, 0x5f
        /*0022*/ 	.short	0x0101


	//----- nvinfo : EIATTR_VRC_CTA_INIT_COUNT
	.align		4
        /*0024*/ 	.byte	0x02, 0x4a
	.zero		1
	.zero		1


	//----- nvinfo : EIATTR_EXIT_INSTR_OFFSETS
	.align		4
        /*0028*/ 	.byte	0x04, 0x1c
        /*002a*/ 	.short	(.L_13 - .L_12)


	//   ....[0]....
.L_12:
        /*002c*/ 	.word	0x00000060


	//   ....[1]....
        /*0030*/ 	.word	0x00000130


	//----- nvinfo : EIATTR_CRS_STACK_SIZE
	.align		4
.L_13:
        /*0034*/ 	.byte	0x04, 0x1e
        /*0036*/ 	.short	(.L_15 - .L_14)
.L_14:
        /*0038*/ 	.word	0x00000000


	//----- nvinfo : EIATTR_CBANK_PARAM_SIZE
	.align		4
.L_15:
        /*003c*/ 	.byte	0x03, 0x19
        /*003e*/ 	.short	0x0008


	//----- nvinfo : EIATTR_PARAM_CBANK
	.align		4
        /*0040*/ 	.byte	0x04, 0x0a
        /*0042*/ 	.short	(.L_17 - .L_16)
	.align		4
.L_16:
        /*0044*/ 	.word	index@(.nv.constant0._Z14my_gpu_averagePf)
        /*0048*/ 	.short	0x0380
        /*004a*/ 	.short	0x0008


	//----- nvinfo : EIATTR_SW_WAR
	.align		4
.L_17:
        /*004c*/ 	.byte	0x04, 0x36
        /*004e*/ 	.short	(.L_19 - .L_18)
.L_18:
        /*0050*/ 	.word	0x00000008
.L_19:


//--------------------- .nv.callgraph             --------------------------
	.section	.nv.callgraph,"",@"SHT_CUDA_CALLGRAPH"
	.align	4
	.sectionentsize	8
	.align		4
        /*0000*/ 	.word	0x00000000
	.align		4
        /*0004*/ 	.word	0xffffffff
	.align		4
        /*0008*/ 	.word	0x00000000
	.align		4
        /*000c*/ 	.word	0xfffffffe
	.align		4
        /*0010*/ 	.word	0x00000000
	.align		4
        /*0014*/ 	.word	0xfffffffd
	.align		4
        /*0018*/ 	.word	0x00000000
	.align		4
        /*001c*/ 	.word	0xfffffffc


//--------------------- .nv.constant4             --------------------------
	.section	.nv.constant4,"a",@progbits
	.align	8
	.align		8
.nv.constant4:
        /*0000*/ 	.dword	dev_x
	.align		8
        /*0008*/ 	.dword	sum_x


//--------------------- .text._Z14my_gpu_averagePf --------------------------
	.section	.text._Z14my_gpu_averagePf,"ax",@progbits
	.align	128
        .global         _Z14my_gpu_averagePf
        .type           _Z14my_gpu_averagePf,@function
        .size           _Z14my_gpu_averagePf,(.L_x_2 - _Z14my_gpu_averagePf)
        .other          _Z14my_gpu_averagePf,@"STO_CUDA_ENTRY STV_DEFAULT"
_Z14my_gpu_averagePf:
.text._Z14my_gpu_averagePf:
[----:B------:R-:W-:Y:S01]  /*0000*/  LDC R1, c[0x0][0x37c] ;  /* 0x0000df00ff017b82 */ /* 0x000fe20000000800 */
[----:B------:R-:W0:Y:S01]  /*0010*/  S2R R0, SR_CTAID.X ;  /* 0x0000000000007919 */ /* 0x000e220000002500 */
[----:B------:R-:W0:Y:S01]  /*0020*/  LDCU UR4, c[0x0][0x360] ;  /* 0x00006c00ff0477ac */ /* 0x000e220008000800 */
[----:B------:R-:W0:Y:S02]  /*0030*/  S2R R3, SR_TID.X ;  /* 0x0000000000037919 */ /* 0x000e240000002100 */
[----:B0-----:R-:W-:-:S05]  /*0040*/  IMAD R0, R0, UR4, R3 ;  /* 0x0000000400007c24 */ /* 0x001fca000f8e0203 */
[----:B------:R-:W-:-:S13]  /*0050*/  ISETP.GT.AND P0, PT, R0, 0xf423f, PT ;  /* 0x000f423f0000780c */ /* 0x000fda0003f04270 */
[----:B------:R-:W-:Y:S05]  /*0060*/  @P0 EXIT ;  /* 0x000000000000094d */ /* 0x000fea0003800000 */
[----:B------:R-:W0:Y:S01]  /*0070*/  LDC.64 R6, c[0x4][0x8] ;  /* 0x01000200ff067b82 */ /* 0x000e220000000a00 */
[----:B------:R-:W1:Y:S01]  /*0080*/  LDCU UR5, c[0x0][0x370] ;  /* 0x00006e00ff0577ac */ /* 0x000e620008000800 */
[----:B------:R-:W2:Y:S06]  /*0090*/  LDCU.64 UR6, c[0x0][0x358] ;  /* 0x00006b00ff0677ac */ /* 0x000eac0008000a00 */
[----:B------:R-:W3:Y:S01]  /*00a0*/  LDC.64 R8, c[0x0][0x380] ;  /* 0x0000e000ff087b82 */ /* 0x000ee20000000a00 */
[----:B-1----:R-:W-:-:S12]  /*00b0*/  UIMAD UR4, UR4, UR5, URZ ;  /* 0x00000005040472a4 */ /* 0x002fd8000f8e02ff */
.L_x_0:
[----:B---3--:R-:W-:-:S06]  /*00c0*/  IMAD.WIDE R2, R0, 0x4, R8 ;  /* 0x0000000400027825 */ /* 0x008fcc00078e0208 */
[----:B--2---:R-:W2:Y:S01]  /*00d0*/  LDG.E R2, desc[UR6][R2.64] ;  /* 0x0000000602027981 */ /* 0x004ea2000c1e1900 */
[----:B------:R-:W-:-:S04]  /*00e0*/  IADD3 R0, PT, PT, R0, UR4, RZ ;  /* 0x0000000400007c10 */ /* 0x000fc8000fffe0ff */
[----:B------:R-:W-:Y:S01]  /*00f0*/  ISETP.GE.AND P0, PT, R0, 0xf4240, PT ;  /* 0x000f42400000780c */ /* 0x000fe20003f06270 */
[----:B-12---:R-:W0:Y:S02]  /*0100*/  F2F.F64.F32 R4, R2 ;  /* 0x0000000200047310 */ /* 0x006e240000201800 */
[----:B0-----:R1:W-:Y:S10]  /*0110*/  REDG.E.ADD.F64.RN.STRONG.GPU desc[UR6][R6.64], R4 ;  /* 0x00000004060079a6 */ /* 0x0013f4000c12ff06 */
[----:B------:R-:W-:Y:S05]  /*0120*/  @!P0 BRA `(.L_x_0) ;  /* 0xfffffffc00e48947 */ /* 0x000fea000383ffff */
[----:B------:R-:W-:Y:S05]  /*0130*/  EXIT ;  /* 0x000000000000794d */ /* 0x000fea0003800000 */
.L_x_1:
[----:B------:R-:W-:-:S00]  /*0140*/  BRA `(.L_x_1) ;  /* 0xfffffffc00fc7947 */ /* 0x000fc0000383ffff */
[----:B------:R-:W-:-:S00]  /*0150*/  NOP ;  /* 0x0000000000007918 */ /* 0x000fc00000000000 */
        /* <DEDUP_REMOVED lines=10> */
.L_x_2:


//--------------------- .nv.shared.reserved.0     --------------------------
	.section	.nv.shared.reserved.0,"aw",@nobits
	.weak		__nv_reservedSMEM_offset_0_alias
	.size		__nv_reservedSMEM_offset_0_alias, 0, 64
	.other		__nv_reservedSMEM_offset_0_alias,@"STO_CUDA_RESERVED_SHARED STV_DEFAULT"
__nv_reservedSMEM_offset_0_alias:
	.zero		0
	.zero		64


//--------------------- .nv.global                --------------------------
	.section	.nv.global,"aw",@nobits
	.align	8
.nv.global:
	.type		sum_x,@object
	.size		sum_x,(dev_x - sum_x)
sum_x:
	.zero		8
	.type		dev_x,@object
	.size		dev_x,(.L_0 - dev_x)
dev_x:
	.zero		4000000
.L_0:


//--------------------- .nv.constant0._Z14my_gpu_averagePf --------------------------
	.section	.nv.constant0._Z14my_gpu_averagePf,"a",@progbits
	.sectionflags	@""
	.align	4
.nv.constant0._Z14my_gpu_averagePf:
	.zero		904


//--------------------- SYMBOLS --------------------------

	.type		.nv.reservedSmem.offset0,@object
	.size		.nv.reservedSmem.offset0,0x4
